//
// Generated by NVIDIA NVVM Compiler
//
// Compiler Build ID: CL-36424714
// Cuda compilation tools, release 13.0, V13.0.88
// Based on NVVM 20.0.0
//

.version 9.0
.target sm_100
.address_size 64

	// .globl	visualizer00

.visible .entry visualizer00(
	.param .u64 .ptr .align 1 visualizer00_param_0,
	.param .u64 .ptr .align 1 visualizer00_param_1,
	.param .u32 visualizer00_param_2,
	.param .u32 visualizer00_param_3,
	.param .u64 visualizer00_param_4,
	.param .u64 visualizer00_param_5,
	.param .u32 visualizer00_param_6,
	.param .u32 visualizer00_param_7
)
{
	.reg .pred 	%p<26>;
	.reg .b16 	%rs<5>;
	.reg .b32 	%r<43>;
	.reg .b32 	%f<115>;
	.reg .b64 	%rd<41>;

	ld.param.u64 	%rd17, [visualizer00_param_0];
	ld.param.u64 	%rd18, [visualizer00_param_1];
	ld.param.u32 	%r15, [visualizer00_param_2];
	ld.param.u32 	%r19, [visualizer00_param_3];
	ld.param.u64 	%rd15, [visualizer00_param_4];
	ld.param.u64 	%rd16, [visualizer00_param_5];
	ld.param.u32 	%r17, [visualizer00_param_6];
	ld.param.u32 	%r18, [visualizer00_param_7];
	cvta.to.global.u64 	%rd1, %rd17;
	cvta.to.global.u64 	%rd2, %rd18;
	mov.u32 	%r20, %ctaid.x;
	mov.u32 	%r21, %ntid.x;
	mov.u32 	%r22, %tid.x;
	mad.lo.s32 	%r1, %r20, %r21, %r22;
	mov.u32 	%r23, %ctaid.y;
	mov.u32 	%r24, %ntid.y;
	mov.u32 	%r25, %tid.y;
	mad.lo.s32 	%r26, %r23, %r24, %r25;
	setp.ge.s32 	%p1, %r1, %r15;
	setp.ge.s32 	%p2, %r26, %r19;
	or.pred  	%p3, %p1, %p2;
	@%p3 bra 	$L__BB0_20;
	cvt.s64.s32 	%rd19, %r17;
	mul.wide.s32 	%rd20, %r17, %r1;
	add.s64 	%rd3, %rd20, %rd16;
	add.s64 	%rd4, %rd3, %rd19;
	setp.gt.s64 	%p4, %rd4, 0;
	setp.lt.s64 	%p5, %rd3, %rd15;
	setp.gt.s32 	%p6, %r17, 0;
	and.pred  	%p7, %p4, %p6;
	and.pred  	%p8, %p7, %p5;
	setp.gt.s32 	%p9, %r18, 0;
	and.pred  	%p10, %p9, %p8;
	@%p10 bra 	$L__BB0_3;
	mad.lo.s32 	%r37, %r15, %r26, %r1;
	shl.b32 	%r38, %r37, 2;
	cvt.s64.s32 	%rd37, %r38;
	add.s64 	%rd38, %rd2, %rd37;
	mov.b16 	%rs3, 0;
	st.global.u8 	[%rd38], %rs3;
	st.global.u8 	[%rd38+1], %rs3;
	st.global.u8 	[%rd38+2], %rs3;
	mov.b16 	%rs4, 255;
	st.global.u8 	[%rd38+3], %rs4;
	bra.uni 	$L__BB0_20;
$L__BB0_3:
	max.s64 	%rd39, %rd3, 0;
	min.s64 	%rd6, %rd4, %rd15;
	setp.ge.s64 	%p11, %rd39, %rd6;
	mov.f32 	%f114, 0fF149F2CA;
	mov.f32 	%f113, 0f7149F2CA;
	@%p11 bra 	$L__BB0_19;
	cvt.u64.u32 	%rd7, %r18;
	cvt.rn.f32.u32 	%f26, %r18;
	rcp.rn.f32 	%f1, %f26;
	and.b32  	%r3, %r18, 15;
	and.b32  	%r4, %r18, 7;
	and.b32  	%r5, %r18, 2147483632;
	and.b32  	%r6, %r18, 3;
	neg.s32 	%r7, %r5;
	mov.f32 	%f113, 0f7149F2CA;
	mov.f32 	%f114, 0fF149F2CA;
$L__BB0_5:
	setp.lt.u32 	%p12, %r18, 16;
	mul.lo.s64 	%rd9, %rd39, %rd7;
	mov.f32 	%f112, 0f00000000;
	mov.b32 	%r41, 0;
	@%p12 bra 	$L__BB0_8;
	mul.lo.s64 	%rd21, %rd7, %rd39;
	shl.b64 	%rd22, %rd21, 2;
	add.s64 	%rd23, %rd1, %rd22;
	add.s64 	%rd40, %rd23, 32;
	mov.f32 	%f112, 0f00000000;
	mov.u32 	%r39, %r7;
$L__BB0_7:
	.pragma "nounroll";
	ld.global.f32 	%f30, [%rd40+-32];
	add.f32 	%f31, %f112, %f30;
	ld.global.f32 	%f32, [%rd40+-28];
	add.f32 	%f33, %f31, %f32;
	ld.global.f32 	%f34, [%rd40+-24];
	add.f32 	%f35, %f33, %f34;
	ld.global.f32 	%f36, [%rd40+-20];
	add.f32 	%f37, %f35, %f36;
	ld.global.f32 	%f38, [%rd40+-16];
	add.f32 	%f39, %f37, %f38;
	ld.global.f32 	%f40, [%rd40+-12];
	add.f32 	%f41, %f39, %f40;
	ld.global.f32 	%f42, [%rd40+-8];
	add.f32 	%f43, %f41, %f42;
	ld.global.f32 	%f44, [%rd40+-4];
	add.f32 	%f45, %f43, %f44;
	ld.global.f32 	%f46, [%rd40];
	add.f32 	%f47, %f45, %f46;
	ld.global.f32 	%f48, [%rd40+4];
	add.f32 	%f49, %f47, %f48;
	ld.global.f32 	%f50, [%rd40+8];
	add.f32 	%f51, %f49, %f50;
	ld.global.f32 	%f52, [%rd40+12];
	add.f32 	%f53, %f51, %f52;
	ld.global.f32 	%f54, [%rd40+16];
	add.f32 	%f55, %f53, %f54;
	ld.global.f32 	%f56, [%rd40+20];
	add.f32 	%f57, %f55, %f56;
	ld.global.f32 	%f58, [%rd40+24];
	add.f32 	%f59, %f57, %f58;
	ld.global.f32 	%f60, [%rd40+28];
	add.f32 	%f112, %f59, %f60;
	add.s32 	%r39, %r39, 16;
	add.s64 	%rd40, %rd40, 64;
	setp.ne.s32 	%p13, %r39, 0;
	mov.u32 	%r41, %r5;
	@%p13 bra 	$L__BB0_7;
$L__BB0_8:
	setp.eq.s32 	%p14, %r3, 0;
	@%p14 bra 	$L__BB0_18;
	add.s32 	%r28, %r3, -1;
	setp.lt.u32 	%p15, %r28, 7;
	@%p15 bra 	$L__BB0_11;
	cvt.u64.u32 	%rd24, %r41;
	add.s64 	%rd25, %rd9, %rd24;
	shl.b64 	%rd26, %rd25, 2;
	add.s64 	%rd27, %rd1, %rd26;
	ld.global.f32 	%f62, [%rd27];
	add.f32 	%f63, %f112, %f62;
	ld.global.f32 	%f64, [%rd27+4];
	add.f32 	%f65, %f63, %f64;
	ld.global.f32 	%f66, [%rd27+8];
	add.f32 	%f67, %f65, %f66;
	ld.global.f32 	%f68, [%rd27+12];
	add.f32 	%f69, %f67, %f68;
	ld.global.f32 	%f70, [%rd27+16];
	add.f32 	%f71, %f69, %f70;
	ld.global.f32 	%f72, [%rd27+20];
	add.f32 	%f73, %f71, %f72;
	ld.global.f32 	%f74, [%rd27+24];
	add.f32 	%f75, %f73, %f74;
	ld.global.f32 	%f76, [%rd27+28];
	add.f32 	%f112, %f75, %f76;
	add.s32 	%r41, %r41, 8;
$L__BB0_11:
	setp.eq.s32 	%p16, %r4, 0;
	@%p16 bra 	$L__BB0_18;
	add.s32 	%r29, %r4, -1;
	setp.lt.u32 	%p17, %r29, 3;
	@%p17 bra 	$L__BB0_14;
	cvt.u64.u32 	%rd28, %r41;
	add.s64 	%rd29, %rd9, %rd28;
	shl.b64 	%rd30, %rd29, 2;
	add.s64 	%rd31, %rd1, %rd30;
	ld.global.f32 	%f78, [%rd31];
	add.f32 	%f79, %f112, %f78;
	ld.global.f32 	%f80, [%rd31+4];
	add.f32 	%f81, %f79, %f80;
	ld.global.f32 	%f82, [%rd31+8];
	add.f32 	%f83, %f81, %f82;
	ld.global.f32 	%f84, [%rd31+12];
	add.f32 	%f112, %f83, %f84;
	add.s32 	%r41, %r41, 4;
$L__BB0_14:
	setp.eq.s32 	%p18, %r6, 0;
	@%p18 bra 	$L__BB0_18;
	setp.eq.s32 	%p19, %r6, 1;
	cvt.u64.u32 	%rd32, %r41;
	add.s64 	%rd33, %rd9, %rd32;
	shl.b64 	%rd34, %rd33, 2;
	add.s64 	%rd13, %rd1, %rd34;
	ld.global.f32 	%f85, [%rd13];
	add.f32 	%f112, %f112, %f85;
	@%p19 bra 	$L__BB0_18;
	setp.eq.s32 	%p20, %r6, 2;
	ld.global.f32 	%f86, [%rd13+4];
	add.f32 	%f112, %f112, %f86;
	@%p20 bra 	$L__BB0_18;
	ld.global.f32 	%f87, [%rd13+8];
	add.f32 	%f112, %f112, %f87;
$L__BB0_18:
	mul.f32 	%f88, %f1, %f112;
	min.f32 	%f113, %f113, %f88;
	max.f32 	%f114, %f114, %f88;
	add.s64 	%rd39, %rd39, 1;
	setp.lt.s64 	%p21, %rd39, %rd6;
	@%p21 bra 	$L__BB0_5;
$L__BB0_19:
	min.f32 	%f89, %f113, 0f3F800000;
	max.f32 	%f90, %f89, 0fBF800000;
	min.f32 	%f91, %f114, 0f3F800000;
	max.f32 	%f92, %f91, 0fBF800000;
	add.s32 	%r30, %r19, -1;
	cvt.rn.f32.u32 	%f93, %r30;
	mul.f32 	%f94, %f93, 0f3F000000;
	mul.f32 	%f95, %f94, %f92;
	sub.f32 	%f96, %f94, %f95;
	mul.f32 	%f97, %f94, %f90;
	sub.f32 	%f98, %f94, %f97;
	min.f32 	%f99, %f96, %f98;
	cvt.rmi.f32.f32 	%f100, %f99;
	cvt.rzi.s32.f32 	%r31, %f100;
	max.f32 	%f101, %f96, %f98;
	cvt.rpi.f32.f32 	%f102, %f101;
	cvt.rzi.s32.f32 	%r32, %f102;
	setp.lt.s32 	%p22, %r32, %r19;
	selp.b32 	%r33, %r32, %r30, %p22;
	setp.le.s32 	%p23, %r31, %r26;
	setp.le.s32 	%p24, %r26, %r33;
	and.pred  	%p25, %p23, %p24;
	mad.lo.s32 	%r35, %r15, %r26, %r1;
	shl.b32 	%r36, %r35, 2;
	selp.s16 	%rs1, -1, 0, %p25;
	cvt.s64.s32 	%rd35, %r36;
	add.s64 	%rd36, %rd2, %rd35;
	st.global.u8 	[%rd36], %rs1;
	st.global.u8 	[%rd36+1], %rs1;
	st.global.u8 	[%rd36+2], %rs1;
	mov.b16 	%rs2, 255;
	st.global.u8 	[%rd36+3], %rs2;
$L__BB0_20:
	ret;

}


// ===== COMPILED SASS (sm_100) =====

	.target	sm_100

	.elftype	@"ET_EXEC"


//--------------------- .note.nv.tkinfo           --------------------------
	.section	.note.nv.tkinfo,"",@"SHT_NOTE"
	.sectionflags	@"SHF_NOTE_NV_TKINFO"
	.tkinfo
        /*0018*/ 	.word	0x00000002
        /*0030*/ 	.string	""
        /*0030*/ 	.string	"ptxas"
        /*0030*/ 	.string	"Cuda compilation tools, release 13.0, V13.0.88"
        /*0030*/ 	.string	"Build cuda_13.0.r13.0/compiler.36424714_0"
        /*0030*/ 	.string	"-arch sm_100 -m 64 "



//--------------------- .note.nv.cuinfo           --------------------------
	.section	.note.nv.cuinfo,"",@"SHT_NOTE"
	.sectionflags	@"SHF_NOTE_NV_CUINFO"
        /*0018*/ 	.short	0x0002
        /*001a*/ 	.short	0x0064
        /*001c*/ 	.short	0x0082
	.zero		2


//--------------------- .nv.info                  --------------------------
	.section	.nv.info,"",@"SHT_CUDA_INFO"
	.align	4


	//----- nvinfo : EIATTR_REGCOUNT
	.align		4
        /*0000*/ 	.byte	0x04, 0x2f
        /*0002*/ 	.short	(.L_1 - .L_0)
	.align		4
.L_0:
        /*0004*/ 	.word	index@(visualizer00)
        /*0008*/ 	.word	0x0000001e


	//----- nvinfo : EIATTR_FRAME_SIZE
	.align		4
.L_1:
        /*000c*/ 	.byte	0x04, 0x11
        /*000e*/ 	.short	(.L_3 - .L_2)
	.align		4
.L_2:
        /*0010*/ 	.word	index@($__internal_0_$__cuda_sm20_rcp_rn_f32_slowpath)
        /*0014*/ 	.word	0x00000000


	//----- nvinfo : EIATTR_FRAME_SIZE
	.align		4
.L_3:
        /*0018*/ 	.byte	0x04, 0x11
        /*001a*/ 	.short	(.L_5 - .L_4)
	.align		4
.L_4:
        /*001c*/ 	.word	index@(visualizer00)
        /*0020*/ 	.word	0x00000000


	//----- nvinfo : EIATTR_MIN_STACK_SIZE
	.align		4
.L_5:
        /*0024*/ 	.byte	0x04, 0x12
        /*0026*/ 	.short	(.L_7 - .L_6)
	.align		4
.L_6:
        /*0028*/ 	.word	index@(visualizer00)
        /*002c*/ 	.word	0x00000000
.L_7:


//--------------------- .nv.compat                --------------------------
	.section	.nv.compat,"",@"SHT_CUDA_COMPAT_INFO"
	.align	4
        /*0000*/ 	.byte	0x02, 0x09, 0x00, 0x00, 0x02, 0x02, 0x01, 0x00, 0x02, 0x05, 0x05, 0x00, 0x03, 0x07, 0x01, 0x01
        /*0010*/ 	.byte	0x02, 0x03, 0x00, 0x00, 0x02, 0x06, 0x01, 0x00, 0x04, 0x0b, 0x08, 0x00, 0x09, 0x00, 0x00, 0x00
        /*0020*/ 	.byte	0x00, 0x00, 0x00, 0x00


//--------------------- .nv.info.visualizer00     --------------------------
	.section	.nv.info.visualizer00,"",@"SHT_CUDA_INFO"
	.sectionflags	@""
	.align	4


	//----- nvinfo : EIATTR_CUDA_API_VERSION
	.align		4
        /*0000*/ 	.byte	0x04, 0x37
        /*0002*/ 	.short	(.L_9 - .L_8)
.L_8:
        /*0004*/ 	.word	0x00000082


	//----- nvinfo : EIATTR_KPARAM_INFO
	.align		4
.L_9:
        /*0008*/ 	.byte	0x04, 0x17
        /*000a*/ 	.short	(.L_11 - .L_10)
.L_10:
        /*000c*/ 	.word	0x00000000
        /*0010*/ 	.short	0x0007
        /*0012*/ 	.short	0x002c
        /*0014*/ 	.byte	0x00, 0xf0, 0x11, 0x00


	//----- nvinfo : EIATTR_KPARAM_INFO
	.align		4
.L_11:
        /*0018*/ 	.byte	0x04, 0x17
        /*001a*/ 	.short	(.L_13 - .L_12)
.L_12:
        /*001c*/ 	.word	0x00000000
        /*0020*/ 	.short	0x0006
        /*0022*/ 	.short	0x0028
        /*0024*/ 	.byte	0x00, 0xf0, 0x11, 0x00


	//----- nvinfo : EIATTR_KPARAM_INFO
	.align		4
.L_13:
        /*0028*/ 	.byte	0x04, 0x17
        /*002a*/ 	.short	(.L_15 - .L_14)
.L_14:
        /*002c*/ 	.word	0x00000000
        /*0030*/ 	.short	0x0005
        /*0032*/ 	.short	0x0020
        /*0034*/ 	.byte	0x00, 0xf0, 0x21, 0x00


	//----- nvinfo : EIATTR_KPARAM_INFO
	.align		4
.L_15:
        /*0038*/ 	.byte	0x04, 0x17
        /*003a*/ 	.short	(.L_17 - .L_16)
.L_16:
        /*003c*/ 	.word	0x00000000
        /*0040*/ 	.short	0x0004
        /*0042*/ 	.short	0x0018
        /*0044*/ 	.byte	0x00, 0xf0, 0x21, 0x00


	//----- nvinfo : EIATTR_KPARAM_INFO
	.align		4
.L_17:
        /*0048*/ 	.byte	0x04, 0x17
        /*004a*/ 	.short	(.L_19 - .L_18)
.L_18:
        /*004c*/ 	.word	0x00000000
        /*0050*/ 	.short	0x0003
        /*0052*/ 	.short	0x0014
        /*0054*/ 	.byte	0x00, 0xf0, 0x11, 0x00


	//----- nvinfo : EIATTR_KPARAM_INFO
	.align		4
.L_19:
        /*0058*/ 	.byte	0x04, 0x17
        /*005a*/ 	.short	(.L_21 - .L_20)
.L_20:
        /*005c*/ 	.word	0x00000000
        /*0060*/ 	.short	0x0002
        /*0062*/ 	.short	0x0010
        /*0064*/ 	.byte	0x00, 0xf0, 0x11, 0x00


	//----- nvinfo : EIATTR_KPARAM_INFO
	.align		4
.L_21:
        /*0068*/ 	.byte	0x04, 0x17
        /*006a*/ 	.short	(.L_23 - .L_22)
.L_22:
        /*006c*/ 	.word	0x00000000
        /*0070*/ 	.short	0x0001
        /*0072*/ 	.short	0x0008
        /*0074*/ 	.byte	0x00, 0xf5, 0x21, 0x00


	//----- nvinfo : EIATTR_KPARAM_INFO
	.align		4
.L_23:
        /*0078*/ 	.byte	0x04, 0x17
        /*007a*/ 	.short	(.L_25 - .L_24)
.L_24:
        /*007c*/ 	.word	0x00000000
        /*0080*/ 	.short	0x0000
        /*0082*/ 	.short	0x0000
        /*0084*/ 	.byte	0x00, 0xf5, 0x21, 0x00


	//----- nvinfo : EIATTR_SPARSE_MMA_MASK
	.align		4
.L_25:
        /*0088*/ 	.byte	0x03, 0x50
        /*008a*/ 	.short	0x0000


	//----- nvinfo : EIATTR_MAXREG_COUNT
	.align		4
        /*008c*/ 	.byte	0x03, 0x1b
        /*008e*/ 	.short	0x00ff


	//----- nvinfo : EIATTR_MERCURY_ISA_VERSION
	.align		4
        /*0090*/ 	.byte	0x03, 0x5f
        /*0092*/ 	.short	0x0101


	//----- nvinfo : EIATTR_VRC_CTA_INIT_COUNT
	.align		4
        /*0094*/ 	.byte	0x02, 0x4a
	.zero		1
	.zero		1


	//----- nvinfo : EIATTR_EXIT_INSTR_OFFSETS
	.align		4
        /*0098*/ 	.byte	0x04, 0x1c
        /*009a*/ 	.short	(.L_27 - .L_26)


	//   ....[0]....
.L_26:
        /*009c*/ 	.word	0x000000c0


	//   ....[1]....
        /*00a0*/ 	.word	0x00000250


	//   ....[2]....
        /*00a4*/ 	.word	0x00000e40


	//----- nvinfo : EIATTR_CRS_STACK_SIZE
	.align		4
.L_27:
        /*00a8*/ 	.byte	0x04, 0x1e
        /*00aa*/ 	.short	(.L_29 - .L_28)
.L_28:
        /*00ac*/ 	.word	0x00000000


	//----- nvinfo : EIATTR_CBANK_PARAM_SIZE
	.align		4
.L_29:
        /*00b0*/ 	.byte	0x03, 0x19
        /*00b2*/ 	.short	0x0030


	//----- nvinfo : EIATTR_PARAM_CBANK
	.align		4
        /*00b4*/ 	.byte	0x04, 0x0a
        /*00b6*/ 	.short	(.L_31 - .L_30)
	.align		4
.L_30:
        /*00b8*/ 	.word	index@(.nv.constant0.visualizer00)
        /*00bc*/ 	.short	0x0380
        /*00be*/ 	.short	0x0030


	//----- nvinfo : EIATTR_SW_WAR
	.align		4
.L_31:
        /*00c0*/ 	.byte	0x04, 0x36
        /*00c2*/ 	.short	(.L_33 - .L_32)
.L_32:
        /*00c4*/ 	.word	0x00000008
.L_33:


//--------------------- .nv.callgraph             --------------------------
	.section	.nv.callgraph,"",@"SHT_CUDA_CALLGRAPH"
	.align	4
	.sectionentsize	8
	.align		4
        /*0000*/ 	.word	0x00000000
	.align		4
        /*0004*/ 	.word	0xffffffff
	.align		4
        /*0008*/ 	.word	0x00000000
	.align		4
        /*000c*/ 	.word	0xfffffffe
	.align		4
        /*0010*/ 	.word	0x00000000
	.align		4
        /*0014*/ 	.word	0xfffffffd
	.align		4
        /*0018*/ 	.word	0x00000000
	.align		4
        /*001c*/ 	.word	0xfffffffc


//--------------------- .text.visualizer00        --------------------------
	.section	.text.visualizer00,"ax",@progbits
	.align	128
        .global         visualizer00
        .type           visualizer00,@function
        .size           visualizer00,(.L_x_15 - visualizer00)
        .other          visualizer00,@"STO_CUDA_ENTRY STV_DEFAULT"
visualizer00:
.text.visualizer00:
[----:B------:R-:W-:Y:S01]  /*0000*/  LDC R1, c[0x0][0x37c] ;  /* 0x0000df00ff017b82 */ /* 0x000fe20000000800 */
[----:B------:R-:W0:Y:S07]  /*0010*/  S2R R3, SR_TID.Y ;  /* 0x0000000000037919 */ /* 0x000e2e0000002200 */
[----:B------:R-:W1:Y:S01]  /*0020*/  LDC R11, c[0x0][0x360] ;  /* 0x0000d800ff0b7b82 */ /* 0x000e620000000800 */
[----:B------:R-:W2:Y:S01]  /*0030*/  LDCU.64 UR8, c[0x0][0x390] ;  /* 0x00007200ff0877ac */ /* 0x000ea20008000a00 */
[----:B------:R-:W1:Y:S06]  /*0040*/  S2R R0, SR_TID.X ;  /* 0x0000000000007919 */ /* 0x000e6c0000002100 */
[----:B------:R-:W0:Y:S08]  /*0050*/  S2UR UR5, SR_CTAID.Y ;  /* 0x00000000000579c3 */ /* 0x000e300000002600 */
[----:B------:R-:W0:Y:S08]  /*0060*/  LDC R10, c[0x0][0x364] ;  /* 0x0000d900ff0a7b82 */ /* 0x000e300000000800 */
[----:B------:R-:W1:Y:S01]  /*0070*/  S2UR UR4, SR_CTAID.X ;  /* 0x00000000000479c3 */ /* 0x000e620000002500 */
[----:B0-----:R-:W-:-:S05]  /*0080*/  IMAD R10, R10, UR5, R3 ;  /* 0x000000050a0a7c24 */ /* 0x001fca000f8e0203 */
[----:B--2---:R-:W-:Y:S01]  /*0090*/  ISETP.GE.AND P0, PT, R10, UR9, PT ;  /* 0x000000090a007c0c */ /* 0x004fe2000bf06270 */
[----:B-1----:R-:W-:-:S05]  /*00a0*/  IMAD R11, R11, UR4, R0 ;  /* 0x000000040b0b7c24 */ /* 0x002fca000f8e0200 */
[----:B------:R-:W-:-:S13]  /*00b0*/  ISETP.GE.OR P0, PT, R11, UR8, P0 ;  /* 0x000000080b007c0c */ /* 0x000fda0008706670 */
[----:B------:R-:W-:Y:S05]  /*00c0*/  @P0 EXIT ;  /* 0x000000000000094d */ /* 0x000fea0003800000 */
[----:B------:R-:W0:Y:S01]  /*00d0*/  LDC.64 R4, c[0x0][0x3a8] ;  /* 0x0000ea00ff047b82 */ /* 0x000e220000000a00 */
[----:B------:R-:W0:Y:S01]  /*00e0*/  LDCU.64 UR4, c[0x0][0x3a0] ;  /* 0x00007400ff0477ac */ /* 0x000e220008000a00 */
[----:B------:R-:W1:Y:S01]  /*00f0*/  LDCU.64 UR10, c[0x0][0x398] ;  /* 0x00007300ff0a77ac */ /* 0x000e620008000a00 */
[----:B------:R-:W2:Y:S01]  /*0100*/  LDCU.64 UR6, c[0x0][0x358] ;  /* 0x00006b00ff0677ac */ /* 0x000ea20008000a00 */
[-C--:B0-----:R-:W-:Y:S01]  /*0110*/  IMAD.WIDE R2, R11, R4.reuse, UR4 ;  /* 0x000000040b027e25 */ /* 0x081fe2000f8e0204 */
[----:B------:R-:W-:Y:S02]  /*0120*/  ISETP.GT.AND P1, PT, R4, RZ, PT ;  /* 0x000000ff0400720c */ /* 0x000fe40003f24270 */
[----:B------:R-:W-:-:S04]  /*0130*/  IADD3 R9, P0, PT, R2, R4, RZ ;  /* 0x0000000402097210 */ /* 0x000fc80007f1e0ff */
[----:B------:R-:W-:Y:S02]  /*0140*/  ISETP.GT.U32.AND P2, PT, R9, RZ, PT ;  /* 0x000000ff0900720c */ /* 0x000fe40003f44070 */
[----:B------:R-:W-:Y:S02]  /*0150*/  LEA.HI.X.SX32 R8, R4, R3, 0x1, P0 ;  /* 0x0000000304087211 */ /* 0x000fe400000f0eff */
[----:B-1----:R-:W-:Y:S02]  /*0160*/  ISETP.LT.U32.AND P0, PT, R2, UR10, PT ;  /* 0x0000000a02007c0c */ /* 0x002fe4000bf01070 */
[----:B------:R-:W-:Y:S02]  /*0170*/  ISETP.GT.AND.EX P1, PT, R8, RZ, P1, P2 ;  /* 0x000000ff0800720c */ /* 0x000fe40000f24320 */
[----:B------:R-:W-:Y:S02]  /*0180*/  ISETP.GT.AND P2, PT, R5, RZ, PT ;  /* 0x000000ff0500720c */ /* 0x000fe40003f44270 */
[----:B------:R-:W-:-:S13]  /*0190*/  ISETP.LT.AND.EX P0, PT, R3, UR11, P1, P0 ;  /* 0x0000000b03007c0c */ /* 0x000fda0008f01300 */
[----:B--2---:R-:W-:Y:S05]  /*01a0*/  @P0 BRA P2, `(.L_x_0) ;  /* 0x00000000002c0947 */ /* 0x004fea0001000000 */
[----:B------:R-:W0:Y:S01]  /*01b0*/  LDCU.64 UR4, c[0x0][0x388] ;  /* 0x00007100ff0477ac */ /* 0x000e220008000a00 */
[----:B------:R-:W-:Y:S02]  /*01c0*/  IMAD R10, R10, UR8, R11 ;  /* 0x000000080a0a7c24 */ /* 0x000fe4000f8e020b */
[----:B------:R-:W-:Y:S02]  /*01d0*/  IMAD.MOV.U32 R0, RZ, RZ, 0xff ;  /* 0x000000ffff007424 */ /* 0x000fe400078e00ff */
[----:B------:R-:W-:-:S05]  /*01e0*/  IMAD.SHL.U32 R10, R10, 0x4, RZ ;  /* 0x000000040a0a7824 */ /* 0x000fca00078e00ff */
[----:B0-----:R-:W-:-:S04]  /*01f0*/  IADD3 R2, P0, PT, R10, UR4, RZ ;  /* 0x000000040a027c10 */ /* 0x001fc8000ff1e0ff */
[----:B------:R-:W-:-:S05]  /*0200*/  LEA.HI.X.SX32 R3, R10, UR5, 0x1, P0 ;  /* 0x000000050a037c11 */ /* 0x000fca00080f0eff */
[----:B------:R-:W-:Y:S04]  /*0210*/  STG.E.U8 desc[UR6][R2.64+0x3], R0 ;  /* 0x0000030002007986 */ /* 0x000fe8000c101106 */
[----:B------:R-:W-:Y:S04]  /*0220*/  STG.E.U8 desc[UR6][R2.64], RZ ;  /* 0x000000ff02007986 */ /* 0x000fe8000c101106 */
[----:B------:R-:W-:Y:S04]  /*0230*/  STG.E.U8 desc[UR6][R2.64+0x1], RZ ;  /* 0x000001ff02007986 */ /* 0x000fe8000c101106 */
[----:B------:R-:W-:Y:S01]  /*0240*/  STG.E.U8 desc[UR6][R2.64+0x2], RZ ;  /* 0x000002ff02007986 */ /* 0x000fe2000c101106 */
[----:B------:R-:W-:Y:S05]  /*0250*/  EXIT ;  /* 0x000000000000794d */ /* 0x000fea0003800000 */
.L_x_0:
[----:B------:R-:W-:Y:S01]  /*0260*/  ISETP.LT.U32.AND P1, PT, R9, UR10, PT ;  /* 0x0000000a09007c0c */ /* 0x000fe2000bf21070 */
[----:B------:R-:W-:Y:S01]  /*0270*/  BSSY.RECONVERGENT B0, `(.L_x_1) ;  /* 0x000009e000007945 */ /* 0x000fe20003800200 */
[----:B------:R-:W-:Y:S01]  /*0280*/  ISETP.GT.U32.AND P0, PT, R2, RZ, PT ;  /* 0x000000ff0200720c */ /* 0x000fe20003f04070 */
[----:B------:R-:W-:Y:S01]  /*0290*/  IMAD.MOV.U32 R0, RZ, RZ, -0xeb60d36 ;  /* 0xf149f2caff007424 */ /* 0x000fe200078e00ff */
[----:B------:R-:W-:Y:S01]  /*02a0*/  ISETP.LT.AND.EX P1, PT, R8, UR11, PT, P1 ;  /* 0x0000000b08007c0c */ /* 0x000fe2000bf21310 */
[----:B------:R-:W-:Y:S01]  /*02b0*/  IMAD.MOV.U32 R12, RZ, RZ, 0x7149f2ca ;  /* 0x7149f2caff0c7424 */ /* 0x000fe200078e00ff */
[----:B------:R-:W-:Y:S02]  /*02c0*/  ISETP.GT.AND.EX P0, PT, R3, RZ, PT, P0 ;  /* 0x000000ff0300720c */ /* 0x000fe40003f04300 */
[----:B------:R-:W-:Y:S02]  /*02d0*/  SEL R9, R9, UR10, P1 ;  /* 0x0000000a09097c07 */ /* 0x000fe40008800000 */
[----:B------:R-:W-:-:S02]  /*02e0*/  SEL R6, R2, RZ, P0 ;  /* 0x000000ff02067207 */ /* 0x000fc40000000000 */
[----:B------:R-:W-:Y:S02]  /*02f0*/  SEL R7, R3, RZ, P0 ;  /* 0x000000ff03077207 */ /* 0x000fe40000000000 */
[----:B------:R-:W-:Y:S02]  /*0300*/  SEL R8, R8, UR11, P1 ;  /* 0x0000000b08087c07 */ /* 0x000fe40008800000 */
[----:B------:R-:W-:-:S04]  /*0310*/  ISETP.GE.U32.AND P0, PT, R6, R9, PT ;  /* 0x000000090600720c */ /* 0x000fc80003f06070 */
[----:B------:R-:W-:-:S13]  /*0320*/  ISETP.GE.AND.EX P0, PT, R7, R8, PT, P0 ;  /* 0x000000080700720c */ /* 0x000fda0003f06300 */
[----:B------:R-:W-:Y:S05]  /*0330*/  @P0 BRA `(.L_x_2) ;  /* 0x0000000800440947 */ /* 0x000fea0003800000 */
[----:B------:R-:W-:-:S05]  /*0340*/  I2FP.F32.U32 R0, R5 ;  /* 0x0000000500007245 */ /* 0x000fca0000201000 */
[----:B------:R-:W-:-:S05]  /*0350*/  VIADD R2, R0, 0x1800000 ;  /* 0x0180000000027836 */ /* 0x000fca0000000000 */
[----:B------:R-:W-:-:S04]  /*0360*/  LOP3.LUT R2, R2, 0x7f800000, RZ, 0xc0, !PT ;  /* 0x7f80000002027812 */ /* 0x000fc800078ec0ff */
[----:B------:R-:W-:-:S13]  /*0370*/  ISETP.GT.U32.AND P0, PT, R2, 0x1ffffff, PT ;  /* 0x01ffffff0200780c */ /* 0x000fda0003f04070 */
[----:B------:R-:W-:Y:S05]  /*0380*/  @P0 BRA `(.L_x_3) ;  /* 0x00000000000c0947 */ /* 0x000fea0003800000 */
[----:B------:R-:W-:-:S07]  /*0390*/  MOV R2, 0x3b0 ;  /* 0x000003b000027802 */ /* 0x000fce0000000f00 */
[----:B------:R-:W-:Y:S05]  /*03a0*/  CALL.REL.NOINC `($__internal_0_$__cuda_sm20_rcp_rn_f32_slowpath) ;  /* 0x0000000800a87944 */ /* 0x000fea0003c00000 */
[----:B------:R-:W-:Y:S05]  /*03b0*/  BRA `(.L_x_4) ;  /* 0x0000000000107947 */ /* 0x000fea0003800000 */
.L_x_3:
[----:B------:R-:W0:Y:S02]  /*03c0*/  MUFU.RCP R13, R0 ;  /* 0x00000000000d7308 */ /* 0x000e240000001000 */
[----:B0-----:R-:W-:-:S04]  /*03d0*/  FFMA R2, R0, R13, -1 ;  /* 0xbf80000000027423 */ /* 0x001fc8000000000d */
[----:B------:R-:W-:-:S04]  /*03e0*/  FADD.FTZ R2, -R2, -RZ ;  /* 0x800000ff02027221 */ /* 0x000fc80000010100 */
[----:B------:R-:W-:-:S07]  /*03f0*/  FFMA R13, R13, R2, R13 ;  /* 0x000000020d0d7223 */ /* 0x000fce000000000d */
.L_x_4:
[----:B------:R-:W0:Y:S01]  /*0400*/  LDC R15, c[0x0][0x3ac] ;  /* 0x0000eb00ff0f7b82 */ /* 0x000e220000000800 */
[----:B------:R-:W-:Y:S02]  /*0410*/  IMAD.MOV.U32 R12, RZ, RZ, 0x7149f2ca ;  /* 0x7149f2caff0c7424 */ /* 0x000fe400078e00ff */
[----:B------:R-:W-:Y:S01]  /*0420*/  IMAD.MOV.U32 R0, RZ, RZ, -0xeb60d36 ;  /* 0xf149f2caff007424 */ /* 0x000fe200078e00ff */
[C---:B0-----:R-:W-:Y:S02]  /*0430*/  LOP3.LUT R14, R15.reuse, 0x7ffffff0, RZ, 0xc0, !PT ;  /* 0x7ffffff00f0e7812 */ /* 0x041fe400078ec0ff */
[C---:B------:R-:W-:Y:S02]  /*0440*/  LOP3.LUT R22, R15.reuse, 0xf, RZ, 0xc0, !PT ;  /* 0x0000000f0f167812 */ /* 0x040fe400078ec0ff */
[C---:B------:R-:W-:Y:S01]  /*0450*/  LOP3.LUT R23, R15.reuse, 0x7, RZ, 0xc0, !PT ;  /* 0x000000070f177812 */ /* 0x040fe200078ec0ff */
[----:B------:R-:W-:Y:S01]  /*0460*/  IMAD.MOV R16, RZ, RZ, -R14 ;  /* 0x000000ffff107224 */ /* 0x000fe200078e0a0e */
[----:B------:R-:W-:-:S07]  /*0470*/  LOP3.LUT R15, R15, 0x3, RZ, 0xc0, !PT ;  /* 0x000000030f0f7812 */ /* 0x000fce00078ec0ff */
.L_x_10:
[----:B------:R-:W0:Y:S01]  /*0480*/  LDCU UR9, c[0x0][0x3ac] ;  /* 0x00007580ff0977ac */ /* 0x000e220008000800 */
[----:B------:R-:W-:Y:S01]  /*0490*/  CS2R R18, SRZ ;  /* 0x0000000000127805 */ /* 0x000fe2000001ff00 */
[----:B0-----:R-:W-:Y:S02]  /*04a0*/  UISETP.GE.U32.AND UP0, UPT, UR9, 0x10, UPT ;  /* 0x000000100900788c */ /* 0x001fe4000bf06070 */
[----:B------:R-:W-:Y:S02]  /*04b0*/  IMAD R17, R7, UR9, RZ ;  /* 0x0000000907117c24 */ /* 0x000fe4000f8e02ff */
[----:B------:R-:W-:-:S04]  /*04c0*/  IMAD.WIDE.U32 R2, R6, UR9, RZ ;  /* 0x0000000906027c25 */ /* 0x000fc8000f8e00ff */
[----:B------:R-:W-:Y:S01]  /*04d0*/  IMAD.IADD R17, R3, 0x1, R17 ;  /* 0x0000000103117824 */ /* 0x000fe200078e0211 */
[----:B------:R-:W-:Y:S06]  /*04e0*/  BRA.U !UP0, `(.L_x_5) ;  /* 0x0000000108c07547 */ /* 0x000fec000b800000 */
[----:B------:R-:W0:Y:S01]  /*04f0*/  LDCU.64 UR4, c[0x0][0x380] ;  /* 0x00007000ff0477ac */ /* 0x000e220008000a00 */
[----:B------:R-:W-:Y:S02]  /*0500*/  IMAD R25, R7, UR9, R3 ;  /* 0x0000000907197c24 */ /* 0x000fe4000f8e0203 */
[----:B------:R-:W-:Y:S02]  /*0510*/  IMAD.MOV.U32 R18, RZ, RZ, RZ ;  /* 0x000000ffff127224 */ /* 0x000fe400078e00ff */
[----:B------:R-:W-:Y:S01]  /*0520*/  IMAD.MOV.U32 R19, RZ, RZ, R16 ;  /* 0x000000ffff137224 */ /* 0x000fe200078e0010 */
[----:B0-----:R-:W-:-:S04]  /*0530*/  LEA R24, P0, R2, UR4, 0x2 ;  /* 0x0000000402187c11 */ /* 0x001fc8000f8010ff */
[----:B------:R-:W-:Y:S02]  /*0540*/  IADD3 R24, P1, PT, R24, 0x20, RZ ;  /* 0x0000002018187810 */ /* 0x000fe40007f3e0ff */
[----:B------:R-:W-:-:S05]  /*0550*/  LEA.HI.X R25, R2, UR5, R25, 0x2, P0 ;  /* 0x0000000502197c11 */ /* 0x000fca00080f1419 */
[----:B------:R-:W-:-:S07]  /*0560*/  IMAD.X R25, RZ, RZ, R25, P1 ;  /* 0x000000ffff197224 */ /* 0x000fce00008e0619 */
.L_x_6:
[----:B------:R-:W-:Y:S02]  /*0570*/  IMAD.MOV.U32 R4, RZ, RZ, R24 ;  /* 0x000000ffff047224 */ /* 0x000fe400078e0018 */
[----:B------:R-:W-:-:S05]  /*0580*/  IMAD.MOV.U32 R5, RZ, RZ, R25 ;  /* 0x000000ffff057224 */ /* 0x000fca00078e0019 */
[----:B------:R-:W2:Y:S04]  /*0590*/  LDG.E R25, desc[UR6][R4.64+-0x20] ;  /* 0xffffe00604197981 */ /* 0x000ea8000c1e1900 */
[----:B------:R-:W3:Y:S04]  /*05a0*/  LDG.E R26, desc[UR6][R4.64+-0x1c] ;  /* 0xffffe406041a7981 */ /* 0x000ee8000c1e1900 */
[----:B------:R-:W4:Y:S04]  /*05b0*/  LDG.E R24, desc[UR6][R4.64+-0x18] ;  /* 0xffffe80604187981 */ /* 0x000f28000c1e1900 */
[----:B------:R-:W5:Y:S04]  /*05c0*/  LDG.E R21, desc[UR6][R4.64+-0x14] ;  /* 0xffffec0604157981 */ /* 0x000f68000c1e1900 */
[----:B------:R-:W5:Y:S01]  /*05d0*/  LDG.E R20, desc[UR6][R4.64+-0x10] ;  /* 0xfffff00604147981 */ /* 0x000f62000c1e1900 */
[----:B--2---:R-:W-:-:S03]  /*05e0*/  FADD R25, R25, R18 ;  /* 0x0000001219197221 */ /* 0x004fc60000000000 */
[----:B------:R-:W2:Y:S01]  /*05f0*/  LDG.E R18, desc[UR6][R4.64+-0xc] ;  /* 0xfffff40604127981 */ /* 0x000ea2000c1e1900 */
[----:B---3--:R-:W-:-:S03]  /*0600*/  FADD R27, R25, R26 ;  /* 0x0000001a191b7221 */ /* 0x008fc60000000000 */
[----:B------:R-:W3:Y:S01]  /*0610*/  LDG.E R25, desc[UR6][R4.64+-0x8] ;  /* 0xfffff80604197981 */ /* 0x000ee2000c1e1900 */
[----:B----4-:R-:W-:-:S03]  /*0620*/  FADD R26, R27, R24 ;  /* 0x000000181b1a7221 */ /* 0x010fc60000000000 */
[----:B------:R-:W4:Y:S01]  /*0630*/  LDG.E R24, desc[UR6][R4.64+-0x4] ;  /* 0xfffffc0604187981 */ /* 0x000f22000c1e1900 */
[----:B-----5:R-:W-:-:S03]  /*0640*/  FADD R27, R26, R21 ;  /* 0x000000151a1b7221 */ /* 0x020fc60000000000 */
[----:B------:R-:W5:Y:S01]  /*0650*/  LDG.E R21, desc[UR6][R4.64] ;  /* 0x0000000604157981 */ /* 0x000f62000c1e1900 */
[----:B------:R-:W-:-:S03]  /*0660*/  FADD R27, R27, R20 ;  /* 0x000000141b1b7221 */ /* 0x000fc60000000000 */
        /* <DEDUP_REMOVED lines=11> */
[----:B------:R-:W-:Y:S02]  /*0720*/  VIADD R19, R19, 0x10 ;  /* 0x0000001013137836 */ /* 0x000fe40000000000 */
[----:B--2---:R-:W-:Y:S02]  /*0730*/  FADD R26, R27, R18 ;  /* 0x000000121b1a7221 */ /* 0x004fe40000000000 */
[----:B------:R-:W2:Y:S01]  /*0740*/  LDG.E R18, desc[UR6][R4.64+0x1c] ;  /* 0x00001c0604127981 */ /* 0x000ea2000c1e1900 */
[----:B------:R-:W-:Y:S01]  /*0750*/  ISETP.NE.AND P0, PT, R19, RZ, PT ;  /* 0x000000ff1300720c */ /* 0x000fe20003f05270 */
[----:B---3--:R-:W-:-:S04]  /*0760*/  FADD R25, R26, R25 ;  /* 0x000000191a197221 */ /* 0x008fc80000000000 */
[----:B----4-:R-:W-:-:S04]  /*0770*/  FADD R24, R25, R24 ;  /* 0x0000001819187221 */ /* 0x010fc80000000000 */
[----:B-----5:R-:W-:Y:S01]  /*0780*/  FADD R21, R24, R21 ;  /* 0x0000001518157221 */ /* 0x020fe20000000000 */
[----:B------:R-:W-:-:S03]  /*0790*/  IADD3 R24, P1, PT, R4, 0x40, RZ ;  /* 0x0000004004187810 */ /* 0x000fc60007f3e0ff */
[----:B------:R-:W-:Y:S02]  /*07a0*/  FADD R21, R21, R20 ;  /* 0x0000001415157221 */ /* 0x000fe40000000000 */
[----:B------:R-:W-:Y:S02]  /*07b0*/  IMAD.X R25, RZ, RZ, R5, P1 ;  /* 0x000000ffff197224 */ /* 0x000fe400008e0605 */
[----:B--2---:R-:W-:Y:S01]  /*07c0*/  FADD R18, R21, R18 ;  /* 0x0000001215127221 */ /* 0x004fe20000000000 */
[----:B------:R-:W-:Y:S06]  /*07d0*/  @P0 BRA `(.L_x_6) ;  /* 0xfffffffc00640947 */ /* 0x000fec000383ffff */
[----:B------:R-:W-:-:S07]  /*07e0*/  IMAD.MOV.U32 R19, RZ, RZ, R14 ;  /* 0x000000ffff137224 */ /* 0x000fce00078e000e */
.L_x_5:
[----:B------:R-:W-:-:S13]  /*07f0*/  ISETP.NE.AND P0, PT, R22, RZ, PT ;  /* 0x000000ff1600720c */ /* 0x000fda0003f05270 */
[----:B------:R-:W-:Y:S05]  /*0800*/  @!P0 BRA `(.L_x_7) ;  /* 0x0000000000f08947 */ /* 0x000fea0003800000 */
[----:B------:R-:W-:Y:S01]  /*0810*/  VIADD R4, R22, 0xffffffff ;  /* 0xffffffff16047836 */ /* 0x000fe20000000000 */
[----:B------:R-:W-:-:S04]  /*0820*/  ISETP.NE.AND P0, PT, R23, RZ, PT ;  /* 0x000000ff1700720c */ /* 0x000fc80003f05270 */
[----:B------:R-:W-:-:S13]  /*0830*/  ISETP.GE.U32.AND P1, PT, R4, 0x7, PT ;  /* 0x000000070400780c */ /* 0x000fda0003f26070 */
[----:B------:R-:W-:Y:S05]  /*0840*/  @!P1 BRA `(.L_x_8) ;  /* 0x0000000000589947 */ /* 0x000fea0003800000 */
[----:B------:R-:W0:Y:S01]  /*0850*/  LDCU.64 UR4, c[0x0][0x380] ;  /* 0x00007000ff0477ac */ /* 0x000e220008000a00 */
[----:B------:R-:W-:-:S05]  /*0860*/  IADD3 R5, P1, PT, R19, R2, RZ ;  /* 0x0000000213057210 */ /* 0x000fca0007f3e0ff */
[----:B------:R-:W-:Y:S01]  /*0870*/  IMAD.X R20, RZ, RZ, R17, P1 ;  /* 0x000000ffff147224 */ /* 0x000fe200008e0611 */
[----:B0-----:R-:W-:-:S04]  /*0880*/  LEA R4, P1, R5, UR4, 0x2 ;  /* 0x0000000405047c11 */ /* 0x001fc8000f8210ff */
[----:B------:R-:W-:-:S05]  /*0890*/  LEA.HI.X R5, R5, UR5, R20, 0x2, P1 ;  /* 0x0000000505057c11 */ /* 0x000fca00088f1414 */
        /* <DEDUP_REMOVED lines=8> */
[----:B------:R-:W3:Y:S04]  /*0920*/  LDG.E R25, desc[UR6][R4.64+0x18] ;  /* 0x0000180604197981 */ /* 0x000ee8000c1e1900 */
[----:B------:R-:W3:Y:S01]  /*0930*/  LDG.E R26, desc[UR6][R4.64+0x1c] ;  /* 0x00001c06041a7981 */ /* 0x000ee2000c1e1900 */
[----:B----4-:R-:W-:Y:S01]  /*0940*/  FADD R20, R27, R20 ;  /* 0x000000141b147221 */ /* 0x010fe20000000000 */
[----:B------:R-:W-:-:S03]  /*0950*/  VIADD R19, R19, 0x8 ;  /* 0x0000000813137836 */ /* 0x000fc60000000000 */
[----:B-----5:R-:W-:-:S04]  /*0960*/  FADD R21, R20, R21 ;  /* 0x0000001514157221 */ /* 0x020fc80000000000 */
[----:B------:R-:W-:-:S04]  /*0970*/  FADD R21, R21, R24 ;  /* 0x0000001815157221 */ /* 0x000fc80000000000 */
[----:B--2---:R-:W-:-:S04]  /*0980*/  FADD R18, R21, R18 ;  /* 0x0000001215127221 */ /* 0x004fc80000000000 */
[----:B---3--:R-:W-:-:S04]  /*0990*/  FADD R25, R18, R25 ;  /* 0x0000001912197221 */ /* 0x008fc80000000000 */
[----:B------:R-:W-:-:S07]  /*09a0*/  FADD R18, R25, R26 ;  /* 0x0000001a19127221 */ /* 0x000fce0000000000 */
.L_x_8:
        /* <DEDUP_REMOVED lines=13> */
[----:B------:R-:W5:Y:S01]  /*0a80*/  LDG.E R27, desc[UR6][R4.64+0xc] ;  /* 0x00000c06041b7981 */ /* 0x000f62000c1e1900 */
[----:B------:R-:W-:-:S02]  /*0a90*/  VIADD R19, R19, 0x4 ;  /* 0x0000000413137836 */ /* 0x000fc40000000000 */
[----:B--2---:R-:W-:-:S04]  /*0aa0*/  FADD R21, R18, R21 ;  /* 0x0000001512157221 */ /* 0x004fc80000000000 */
[----:B---3--:R-:W-:-:S04]  /*0ab0*/  FADD R20, R21, R20 ;  /* 0x0000001415147221 */ /* 0x008fc80000000000 */
[----:B----4-:R-:W-:-:S04]  /*0ac0*/  FADD R20, R20, R25 ;  /* 0x0000001914147221 */ /* 0x010fc80000000000 */
[----:B-----5:R-:W-:-:S07]  /*0ad0*/  FADD R18, R20, R27 ;  /* 0x0000001b14127221 */ /* 0x020fce0000000000 */
.L_x_9:
[----:B------:R-:W-:Y:S05]  /*0ae0*/  @!P0 BRA `(.L_x_7) ;  /* 0x0000000000388947 */ /* 0x000fea0003800000 */
[----:B------:R-:W0:Y:S01]  /*0af0*/  LDCU.64 UR4, c[0x0][0x380] ;  /* 0x00007000ff0477ac */ /* 0x000e220008000a00 */
[----:B------:R-:W-:-:S05]  /*0b00*/  IADD3 R3, P0, PT, R19, R2, RZ ;  /* 0x0000000213037210 */ /* 0x000fca0007f1e0ff */
[----:B------:R-:W-:Y:S01]  /*0b10*/  IMAD.X R4, RZ, RZ, R17, P0 ;  /* 0x000000ffff047224 */ /* 0x000fe200000e0611 */
[----:B0-----:R-:W-:-:S04]  /*0b20*/  LEA R2, P0, R3, UR4, 0x2 ;  /* 0x0000000403027c11 */ /* 0x001fc8000f8010ff */
[----:B------:R-:W-:-:S05]  /*0b30*/  LEA.HI.X R3, R3, UR5, R4, 0x2, P0 ;  /* 0x0000000503037c11 */ /* 0x000fca00080f1404 */
[----:B------:R-:W2:Y:S01]  /*0b40*/  LDG.E R5, desc[UR6][R2.64] ;  /* 0x0000000602057981 */ /* 0x000ea2000c1e1900 */
[----:B------:R-:W-:Y:S01]  /*0b50*/  ISETP.NE.AND P0, PT, R15, 0x1, PT ;  /* 0x000000010f00780c */ /* 0x000fe20003f05270 */
[----:B--2---:R-:W-:-:S12]  /*0b60*/  FADD R18, R18, R5 ;  /* 0x0000000512127221 */ /* 0x004fd80000000000 */
[----:B------:R-:W-:Y:S05]  /*0b70*/  @!P0 BRA `(.L_x_7) ;  /* 0x0000000000148947 */ /* 0x000fea0003800000 */
[----:B------:R-:W-:Y:S01]  /*0b80*/  ISETP.NE.AND P0, PT, R15, 0x2, PT ;  /* 0x000000020f00780c */ /* 0x000fe20003f05270 */
[----:B------:R-:W2:-:S12]  /*0b90*/  LDG.E R5, desc[UR6][R2.64+0x4] ;  /* 0x0000040602057981 */ /* 0x000e98000c1e1900 */
[----:B------:R-:W3:Y:S01]  /*0ba0*/  @P0 LDG.E R17, desc[UR6][R2.64+0x8] ;  /* 0x0000080602110981 */ /* 0x000ee2000c1e1900 */
[----:B--2---:R-:W-:-:S04]  /*0bb0*/  FADD R18, R18, R5 ;  /* 0x0000000512127221 */ /* 0x004fc80000000000 */
[----:B---3--:R-:W-:-:S07]  /*0bc0*/  @P0 FADD R18, R18, R17 ;  /* 0x0000001112120221 */ /* 0x008fce0000000000 */
.L_x_7:
[----:B------:R-:W-:Y:S01]  /*0bd0*/  IADD3 R6, P0, PT, R6, 0x1, RZ ;  /* 0x0000000106067810 */ /* 0x000fe20007f1e0ff */
[----:B------:R-:W-:-:S04]  /*0be0*/  FMUL R3, R18, R13 ;  /* 0x0000000d12037220 */ /* 0x000fc80000400000 */
[----:B------:R-:W-:Y:S01]  /*0bf0*/  IMAD.X R7, RZ, RZ, R7, P0 ;  /* 0x000000ffff077224 */ /* 0x000fe200000e0607 */
[----:B------:R-:W-:Y:S02]  /*0c00*/  ISETP.GE.U32.AND P0, PT, R6, R9, PT ;  /* 0x000000090600720c */ /* 0x000fe40003f06070 */
[----:B------:R-:W-:Y:S02]  /*0c10*/  FMNMX R12, R3, R12, PT ;  /* 0x0000000c030c7209 */ /* 0x000fe40003800000 */
[----:B------:R-:W-:Y:S02]  /*0c20*/  ISETP.GE.AND.EX P0, PT, R7, R8, PT, P0 ;  /* 0x000000080700720c */ /* 0x000fe40003f06300 */
[----:B------:R-:W-:-:S11]  /*0c30*/  FMNMX R0, R3, R0, !PT ;  /* 0x0000000003007209 */ /* 0x000fd60007800000 */
[----:B------:R-:W-:Y:S05]  /*0c40*/  @!P0 BRA `(.L_x_10) ;  /* 0xfffffff8000c8947 */ /* 0x000fea000383ffff */
.L_x_2:
[----:B------:R-:W-:Y:S05]  /*0c50*/  BSYNC.RECONVERGENT B0 ;  /* 0x0000000000007941 */ /* 0x000fea0003800200 */
.L_x_1:
[----:B------:R-:W0:Y:S01]  /*0c60*/  LDCU.64 UR12, c[0x0][0x390] ;  /* 0x00007200ff0c77ac */ /* 0x000e220008000a00 */
[----:B------:R-:W-:Y:S02]  /*0c70*/  FMNMX R0, R0, 1, PT ;  /* 0x3f80000000007809 */ /* 0x000fe40003800000 */
[----:B------:R-:W-:Y:S01]  /*0c80*/  FMNMX R12, R12, 1, PT ;  /* 0x3f8000000c0c7809 */ /* 0x000fe20003800000 */
[----:B------:R-:W1:Y:S01]  /*0c90*/  LDCU.64 UR14, c[0x0][0x388] ;  /* 0x00007100ff0e77ac */ /* 0x000e620008000a00 */
[----:B------:R-:W-:Y:S02]  /*0ca0*/  FMNMX R0, R0, -1, !PT ;  /* 0xbf80000000007809 */ /* 0x000fe40007800000 */
[----:B------:R-:W-:Y:S01]  /*0cb0*/  FMNMX R12, R12, -1, !PT ;  /* 0xbf8000000c0c7809 */ /* 0x000fe20007800000 */
[----:B0-----:R-:W-:Y:S01]  /*0cc0*/  UIADD3 UR4, UPT, UPT, UR13, -0x1, URZ ;  /* 0xffffffff0d047890 */ /* 0x001fe2000fffe0ff */
[----:B------:R-:W-:-:S04]  /*0cd0*/  IMAD R11, R10, UR12, R11 ;  /* 0x0000000c0a0b7c24 */ /* 0x000fc8000f8e020b */
[----:B------:R-:W-:Y:S01]  /*0ce0*/  IMAD.SHL.U32 R11, R11, 0x4, RZ ;  /* 0x000000040b0b7824 */ /* 0x000fe200078e00ff */
[----:B------:R-:W-:-:S05]  /*0cf0*/  I2FP.F32.U32 R2, UR4 ;  /* 0x0000000400027c45 */ /* 0x000fca0008201000 */
[----:B------:R-:W-:Y:S01]  /*0d00*/  FMUL R3, R2, 0.5 ;  /* 0x3f00000002037820 */ /* 0x000fe20000400000 */
[----:B-1----:R-:W-:-:S03]  /*0d10*/  IADD3 R2, P1, PT, R11, UR14, RZ ;  /* 0x0000000e0b027c10 */ /* 0x002fc6000ff3e0ff */
[-CC-:B------:R-:W-:Y:S01]  /*0d20*/  FFMA R0, R0, -R3.reuse, R3.reuse ;  /* 0x8000000300007223 */ /* 0x180fe20000000003 */
[----:B------:R-:W-:-:S05]  /*0d30*/  FFMA R3, R12, -R3, R3 ;  /* 0x800000030c037223 */ /* 0x000fca0000000003 */
[CC--:B------:R-:W-:Y:S02]  /*0d40*/  FMNMX R4, R0.reuse, R3.reuse, !PT ;  /* 0x0000000300047209 */ /* 0x0c0fe40007800000 */
[----:B------:R-:W-:-:S04]  /*0d50*/  FMNMX R0, R0, R3, PT ;  /* 0x0000000300007209 */ /* 0x000fc80003800000 */
[----:B------:R-:W0:Y:S08]  /*0d60*/  F2I.CEIL.NTZ R4, R4 ;  /* 0x0000000400047305 */ /* 0x000e30000020b100 */
[----:B------:R-:W1:Y:S01]  /*0d70*/  F2I.FLOOR.NTZ R3, R0 ;  /* 0x0000000000037305 */ /* 0x000e620000207100 */
[----:B0-----:R-:W-:-:S04]  /*0d80*/  ISETP.GE.AND P0, PT, R4, UR13, PT ;  /* 0x0000000d04007c0c */ /* 0x001fc8000bf06270 */
[----:B------:R-:W-:-:S04]  /*0d90*/  SEL R5, R4, UR4, !P0 ;  /* 0x0000000404057c07 */ /* 0x000fc8000c000000 */
[----:B------:R-:W-:Y:S01]  /*0da0*/  ISETP.GT.AND P0, PT, R10, R5, PT ;  /* 0x000000050a00720c */ /* 0x000fe20003f04270 */
[----:B------:R-:W-:-:S03]  /*0db0*/  IMAD.MOV.U32 R5, RZ, RZ, 0xff ;  /* 0x000000ffff057424 */ /* 0x000fc600078e00ff */
[----:B-1----:R-:W-:Y:S02]  /*0dc0*/  ISETP.LE.AND P0, PT, R3, R10, !P0 ;  /* 0x0000000a0300720c */ /* 0x002fe40004703270 */
[----:B------:R-:W-:Y:S02]  /*0dd0*/  PRMT R4, R5, 0x7610, R4 ;  /* 0x0000761005047816 */ /* 0x000fe40000000004 */
[----:B------:R-:W-:Y:S02]  /*0de0*/  LEA.HI.X.SX32 R3, R11, UR15, 0x1, P1 ;  /* 0x0000000f0b037c11 */ /* 0x000fe400088f0eff */
[----:B------:R-:W-:-:S03]  /*0df0*/  SEL R5, RZ, 0xffffffff, !P0 ;  /* 0xffffffffff057807 */ /* 0x000fc60004000000 */
[----:B------:R-:W-:Y:S04]  /*0e00*/  STG.E.U8 desc[UR6][R2.64+0x3], R4 ;  /* 0x0000030402007986 */ /* 0x000fe8000c101106 */
[----:B------:R-:W-:Y:S04]  /*0e10*/  STG.E.U8 desc[UR6][R2.64], R5 ;  /* 0x0000000502007986 */ /* 0x000fe8000c101106 */
[----:B------:R-:W-:Y:S04]  /*0e20*/  STG.E.U8 desc[UR6][R2.64+0x1], R5 ;  /* 0x0000010502007986 */ /* 0x000fe8000c101106 */
[----:B------:R-:W-:Y:S01]  /*0e30*/  STG.E.U8 desc[UR6][R2.64+0x2], R5 ;  /* 0x0000020502007986 */ /* 0x000fe2000c101106 */
[----:B------:R-:W-:Y:S05]  /*0e40*/  EXIT ;  /* 0x000000000000794d */ /* 0x000fea0003800000 */
        .weak           $__internal_0_$__cuda_sm20_rcp_rn_f32_slowpath
        .type           $__internal_0_$__cuda_sm20_rcp_rn_f32_slowpath,@function
        .size           $__internal_0_$__cuda_sm20_rcp_rn_f32_slowpath,(.L_x_15 - $__internal_0_$__cuda_sm20_rcp_rn_f32_slowpath)
$__internal_0_$__cuda_sm20_rcp_rn_f32_slowpath:
[----:B------:R-:W-:-:S05]  /*0e50*/  IMAD.SHL.U32 R3, R0, 0x2, RZ ;  /* 0x0000000200037824 */ /* 0x000fca00078e00ff */
[----:B------:R-:W-:-:S04]  /*0e60*/  SHF.R.U32.HI R3, RZ, 0x18, R3 ;  /* 0x00000018ff037819 */ /* 0x000fc80000011603 */
[----:B------:R-:W-:-:S13]  /*0e70*/  ISETP.NE.U32.AND P0, PT, R3, RZ, PT ;  /* 0x000000ff0300720c */ /* 0x000fda0003f05070 */
[----:B------:R-:W-:Y:S05]  /*0e80*/  @P0 BRA `(.L_x_11) ;  /* 0x00000000002c0947 */ /* 0x000fea0003800000 */
[----:B------:R-:W-:-:S05]  /*0e90*/  IMAD.SHL.U32 R3, R0, 0x2, RZ ;  /* 0x0000000200037824 */ /* 0x000fca00078e00ff */
[----:B------:R-:W-:-:S13]  /*0ea0*/  ISETP.NE.AND P0, PT, R3, RZ, PT ;  /* 0x000000ff0300720c */ /* 0x000fda0003f05270 */
[----:B------:R0:W1:Y:S01]  /*0eb0*/  @!P0 MUFU.RCP R3, R0 ;  /* 0x0000000000038308 */ /* 0x0000620000001000 */
[----:B------:R-:W-:Y:S05]  /*0ec0*/  @!P0 BRA `(.L_x_12) ;  /* 0x0000000000a48947 */ /* 0x000fea0003800000 */
[----:B------:R-:W-:-:S04]  /*0ed0*/  FFMA R4, R0, 1.84467440737095516160e+19, RZ ;  /* 0x5f80000000047823 */ /* 0x000fc800000000ff */
[----:B-1----:R-:W0:Y:S02]  /*0ee0*/  MUFU.RCP R3, R4 ;  /* 0x0000000400037308 */ /* 0x002e240000001000 */
[----:B0-----:R-:W-:-:S04]  /*0ef0*/  FFMA R0, R4, R3, -1 ;  /* 0xbf80000004007423 */ /* 0x001fc80000000003 */
[----:B------:R-:W-:-:S04]  /*0f00*/  FADD.FTZ R0, -R0, -RZ ;  /* 0x800000ff00007221 */ /* 0x000fc80000010100 */
[----:B------:R-:W-:-:S04]  /*0f10*/  FFMA R0, R3, R0, R3 ;  /* 0x0000000003007223 */ /* 0x000fc80000000003 */
[----:B------:R-:W-:Y:S01]  /*0f20*/  FFMA R3, R0, 1.84467440737095516160e+19, RZ ;  /* 0x5f80000000037823 */ /* 0x000fe200000000ff */
[----:B------:R-:W-:Y:S06]  /*0f30*/  BRA `(.L_x_12) ;  /* 0x0000000000887947 */ /* 0x000fec0003800000 */
.L_x_11:
[----:B------:R-:W-:-:S05]  /*0f40*/  VIADD R4, R3, 0xffffff03 ;  /* 0xffffff0303047836 */ /* 0x000fca0000000000 */
[----:B------:R-:W-:-:S13]  /*0f50*/  ISETP.GT.U32.AND P0, PT, R4, 0x1, PT ;  /* 0x000000010400780c */ /* 0x000fda0003f04070 */
[----:B------:R-:W-:Y:S05]  /*0f60*/  @P0 BRA `(.L_x_13) ;  /* 0x0000000000780947 */ /* 0x000fea0003800000 */
[----:B------:R-:W-:Y:S01]  /*0f70*/  LOP3.LUT R5, R0, 0x7fffff, RZ, 0xc0, !PT ;  /* 0x007fffff00057812 */ /* 0x000fe200078ec0ff */
[----:B------:R-:W-:-:S03]  /*0f80*/  IMAD.MOV.U32 R15, RZ, RZ, 0x3 ;  /* 0x00000003ff0f7424 */ /* 0x000fc600078e00ff */
[----:B------:R-:W-:Y:S02]  /*0f90*/  LOP3.LUT R5, R5, 0x3f800000, RZ, 0xfc, !PT ;  /* 0x3f80000005057812 */ /* 0x000fe400078efcff */
[----:B------:R-:W-:Y:S02]  /*0fa0*/  SHF.L.U32 R16, R15, R4, RZ ;  /* 0x000000040f107219 */ /* 0x000fe400000006ff */
[----:B------:R-:W0:Y:S02]  /*0fb0*/  MUFU.RCP R12, R5 ;  /* 0x00000005000c7308 */ /* 0x000e240000001000 */
[----:B0-----:R-:W-:-:S04]  /*0fc0*/  FFMA R13, R5, R12, -1 ;  /* 0xbf800000050d7423 */ /* 0x001fc8000000000c */
[----:B------:R-:W-:-:S04]  /*0fd0*/  FADD.FTZ R13, -R13, -RZ ;  /* 0x800000ff0d0d7221 */ /* 0x000fc80000010100 */
[CCC-:B------:R-:W-:Y:S01]  /*0fe0*/  FFMA.RM R14, R12.reuse, R13.reuse, R12.reuse ;  /* 0x0000000d0c0e7223 */ /* 0x1c0fe2000000400c */
[----:B------:R-:W-:-:S04]  /*0ff0*/  FFMA.RP R13, R12, R13, R12 ;  /* 0x0000000d0c0d7223 */ /* 0x000fc8000000800c */
[C---:B------:R-:W-:Y:S02]  /*1000*/  LOP3.LUT R12, R14.reuse, 0x7fffff, RZ, 0xc0, !PT ;  /* 0x007fffff0e0c7812 */ /* 0x040fe400078ec0ff */
[----:B------:R-:W-:Y:S02]  /*1010*/  FSETP.NEU.FTZ.AND P0, PT, R14, R13, PT ;  /* 0x0000000d0e00720b */ /* 0x000fe40003f1d000 */
[----:B------:R-:W-:Y:S02]  /*1020*/  LOP3.LUT R13, R12, 0x800000, RZ, 0xfc, !PT ;  /* 0x008000000c0d7812 */ /* 0x000fe400078efcff */
[----:B------:R-:W-:Y:S02]  /*1030*/  SEL R12, RZ, 0xffffffff, !P0 ;  /* 0xffffffffff0c7807 */ /* 0x000fe40004000000 */
[----:B------:R-:W-:-:S03]  /*1040*/  LOP3.LUT R5, R16, R13, RZ, 0xc0, !PT ;  /* 0x0000000d10057212 */ /* 0x000fc600078ec0ff */
[----:B------:R-:W-:Y:S01]  /*1050*/  IMAD.MOV R12, RZ, RZ, -R12 ;  /* 0x000000ffff0c7224 */ /* 0x000fe200078e0a0c */
[----:B------:R-:W-:-:S04]  /*1060*/  SHF.R.U32.HI R5, RZ, R4, R5 ;  /* 0x00000004ff057219 */ /* 0x000fc80000011605 */
[----:B------:R-:W-:Y:S02]  /*1070*/  LOP3.LUT P1, RZ, R12, R4, R13, 0xf8, !PT ;  /* 0x000000040cff7212 */ /* 0x000fe4000782f80d */
[C---:B------:R-:W-:Y:S02]  /*1080*/  LOP3.LUT P0, RZ, R5.reuse, 0x1, RZ, 0xc0, !PT ;  /* 0x0000000105ff7812 */ /* 0x040fe4000780c0ff */
[----:B------:R-:W-:-:S04]  /*1090*/  LOP3.LUT P2, RZ, R5, 0x2, RZ, 0xc0, !PT ;  /* 0x0000000205ff7812 */ /* 0x000fc8000784c0ff */
[----:B------:R-:W-:Y:S02]  /*10a0*/  PLOP3.LUT P0, PT, P0, P1, P2, 0xe0, 0x0 ;  /* 0x000000000000781c */ /* 0x000fe40000703c20 */
[----:B------:R-:W-:Y:S02]  /*10b0*/  LOP3.LUT P1, RZ, R0, 0x7fffff, RZ, 0xc0, !PT ;  /* 0x007fffff00ff7812 */ /* 0x000fe4000782c0ff */
[----:B------:R-:W-:-:S05]  /*10c0*/  SEL R4, RZ, 0x1, !P0 ;  /* 0x00000001ff047807 */ /* 0x000fca0004000000 */
[----:B------:R-:W-:-:S05]  /*10d0*/  IMAD.MOV R4, RZ, RZ, -R4 ;  /* 0x000000ffff047224 */ /* 0x000fca00078e0a04 */
[----:B------:R-:W-:Y:S01]  /*10e0*/  ISETP.GE.AND P0, PT, R4, RZ, PT ;  /* 0x000000ff0400720c */ /* 0x000fe20003f06270 */
[----:B------:R-:W-:-:S05]  /*10f0*/  VIADD R4, R3, 0xffffff04 ;  /* 0xffffff0403047836 */ /* 0x000fca0000000000 */
[----:B------:R-:W-:-:S07]  /*1100*/  SHF.R.U32.HI R3, RZ, R4, R13 ;  /* 0x00000004ff037219 */ /* 0x000fce000001160d */
[----:B------:R-:W-:-:S04]  /*1110*/  @!P0 VIADD R3, R3, 0x1 ;  /* 0x0000000103038836 */ /* 0x000fc80000000000 */
[----:B------:R-:W-:-:S05]  /*1120*/  @!P1 IMAD.SHL.U32 R3, R3, 0x2, RZ ;  /* 0x0000000203039824 */ /* 0x000fca00078e00ff */
[----:B------:R-:W-:Y:S01]  /*1130*/  LOP3.LUT R3, R3, 0x80000000, R0, 0xf8, !PT ;  /* 0x8000000003037812 */ /* 0x000fe200078ef800 */
[----:B------:R-:W-:Y:S06]  /*1140*/  BRA `(.L_x_12) ;  /* 0x0000000000047947 */ /* 0x000fec0003800000 */
.L_x_13:
[----:B------:R2:W3:Y:S02]  /*1150*/  MUFU.RCP R3, R0 ;  /* 0x0000000000037308 */ /* 0x0004e40000001000 */
.L_x_12:
[----:B-1-3--:R-:W-:Y:S02]  /*1160*/  IMAD.MOV.U32 R13, RZ, RZ, R3 ;  /* 0x000000ffff0d7224 */ /* 0x00afe400078e0003 */
[----:B------:R-:W-:-:S04]  /*1170*/  IMAD.MOV.U32 R3, RZ, RZ, 0x0 ;  /* 0x00000000ff037424 */ /* 0x000fc800078e00ff */
[----:B0-2---:R-:W-:Y:S05]  /*1180*/  RET.REL.NODEC R2 `(visualizer00) ;  /* 0xffffffec029c7950 */ /* 0x005fea0003c3ffff */
.L_x_14:
[----:B------:R-:W-:-:S00]  /*1190*/  BRA `(.L_x_14) ;  /* 0xfffffffc00fc7947 */ /* 0x000fc0000383ffff */
[----:B------:R-:W-:-:S00]  /*11a0*/  NOP ;  /* 0x0000000000007918 */ /* 0x000fc00000000000 */
        /* <DEDUP_REMOVED lines=13> */
.L_x_15:


//--------------------- .nv.shared.reserved.0     --------------------------
	.section	.nv.shared.reserved.0,"aw",@nobits
	.weak		__nv_reservedSMEM_offset_0_alias
	.size		__nv_reservedSMEM_offset_0_alias, 0, 64
	.other		__nv_reservedSMEM_offset_0_alias,@"STO_CUDA_RESERVED_SHARED STV_DEFAULT"
__nv_reservedSMEM_offset_0_alias:
	.zero		0
	.zero		64


//--------------------- .nv.constant0.visualizer00 --------------------------
	.section	.nv.constant0.visualizer00,"a",@progbits
	.sectionflags	@""
	.align	4
.nv.constant0.visualizer00:
	.zero		944


//--------------------- SYMBOLS --------------------------

	.type		.nv.reservedSmem.offset0,@object
	.size		.nv.reservedSmem.offset0,0x4
